	.headerflags	@"EF_CUDA_TEXMODE_UNIFIED EF_CUDA_64BIT_ADDRESS EF_CUDA_ACCELERATORS EF_CUDA_SM90 EF_CUDA_VIRTUAL_SM(EF_CUDA_SM90)"
	.elftype	@"ET_EXEC"


//--------------------- .nv.info                  --------------------------
	.section	.nv.info,"",@"SHT_CUDA_INFO"
	.align	4


	//----- nvinfo : EIATTR_REGCOUNT
	.align		4
        /*0000*/ 	.byte	0x04, 0x2f
        /*0002*/ 	.short	(.L_1 - .L_0)
	.align		4
.L_0:
        /*0004*/ 	.word	index@(triton_poi_fused__to_copy_arange_clamp_mul_sub_43)
        /*0008*/ 	.word	0x0000000a


	//----- nvinfo : EIATTR_MIN_STACK_SIZE
	.align		4
.L_1:
        /*000c*/ 	.byte	0x04, 0x12
        /*000e*/ 	.short	(.L_3 - .L_2)
	.align		4
.L_2:
        /*0010*/ 	.word	index@(triton_poi_fused__to_copy_arange_clamp_mul_sub_43)
        /*0014*/ 	.word	0x00000000


	//----- nvinfo : EIATTR_FRAME_SIZE
	.align		4
.L_3:
        /*0018*/ 	.byte	0x04, 0x11
        /*001a*/ 	.short	(.L_5 - .L_4)
	.align		4
.L_4:
        /*001c*/ 	.word	index@(triton_poi_fused__to_copy_arange_clamp_mul_sub_43)
        /*0020*/ 	.word	0x00000000


	//----- nvinfo : EIATTR_MIN_STACK_SIZE
	.align		4
.L_5:
        /*0024*/ 	.byte	0x04, 0x12
        /*0026*/ 	.short	(.L_7 - .L_6)
	.align		4
.L_6:
        /*0028*/ 	.word	index@(triton_poi_fused__to_copy_arange_clamp_mul_sub_43)
        /*002c*/ 	.word	0x00000000
.L_7:


//--------------------- .nv.info.triton_poi_fused__to_copy_arange_clamp_mul_sub_43 --------------------------
	.section	.nv.info.triton_poi_fused__to_copy_arange_clamp_mul_sub_43,"",@"SHT_CUDA_INFO"
	.sectionflags	@""
	.align	4


	//----- nvinfo : EIATTR_CUDA_API_VERSION
	.align		4
        /*0000*/ 	.byte	0x04, 0x37
        /*0002*/ 	.short	(.L_9 - .L_8)
.L_8:
        /*0004*/ 	.word	0x0000007c


	//----- nvinfo : EIATTR_KPARAM_INFO
	.align		4
.L_9:
        /*0008*/ 	.byte	0x04, 0x17
        /*000a*/ 	.short	(.L_11 - .L_10)
.L_10:
        /*000c*/ 	.word	0x00000000
        /*0010*/ 	.short	0x0001
        /*0012*/ 	.short	0x0008
        /*0014*/ 	.byte	0x00, 0xf0, 0x11, 0x00


	//----- nvinfo : EIATTR_KPARAM_INFO
	.align		4
.L_11:
        /*0018*/ 	.byte	0x04, 0x17
        /*001a*/ 	.short	(.L_13 - .L_12)
.L_12:
        /*001c*/ 	.word	0x00000000
        /*0020*/ 	.short	0x0000
        /*0022*/ 	.short	0x0000
        /*0024*/ 	.byte	0x00, 0xf4, 0x21, 0x00


	//----- nvinfo : EIATTR_SPARSE_MMA_MASK
	.align		4
.L_13:
        /*0028*/ 	.byte	0x03, 0x50
        /*002a*/ 	.short	0x0000


	//----- nvinfo : EIATTR_MAXREG_COUNT
	.align		4
        /*002c*/ 	.byte	0x03, 0x1b
        /*002e*/ 	.short	0x00ff


	//----- nvinfo : EIATTR_EXIT_INSTR_OFFSETS
	.align		4
        /*0030*/ 	.byte	0x04, 0x1c
        /*0032*/ 	.short	(.L_15 - .L_14)


	//   ....[0]....
.L_14:
        /*0034*/ 	.word	0x000000f0


	//   ....[1]....
        /*0038*/ 	.word	0x00000120


	//----- nvinfo : EIATTR_REQNTID
	.align		4
.L_15:
        /*003c*/ 	.byte	0x04, 0x10
        /*003e*/ 	.short	(.L_17 - .L_16)
.L_16:
        /*0040*/ 	.word	0x00000020
        /*0044*/ 	.word	0x00000001
        /*0048*/ 	.word	0x00000001


	//----- nvinfo : EIATTR_CBANK_PARAM_SIZE
	.align		4
.L_17:
        /*004c*/ 	.byte	0x03, 0x19
        /*004e*/ 	.short	0x000c


	//----- nvinfo : EIATTR_PARAM_CBANK
	.align		4
        /*0050*/ 	.byte	0x04, 0x0a
        /*0052*/ 	.short	(.L_19 - .L_18)
	.align		4
.L_18:
        /*0054*/ 	.word	index@(.nv.constant0.triton_poi_fused__to_copy_arange_clamp_mul_sub_43)
        /*0058*/ 	.short	0x0210
        /*005a*/ 	.short	0x000c


	//----- nvinfo : EIATTR_SW_WAR
	.align		4
.L_19:
        /*005c*/ 	.byte	0x04, 0x36
        /*005e*/ 	.short	(.L_21 - .L_20)
.L_20:
        /*0060*/ 	.word	0x00000008
.L_21:


//--------------------- .nv.callgraph             --------------------------
	.section	.nv.callgraph,"",@"SHT_CUDA_CALLGRAPH"
	.align	4
	.sectionentsize	8
	.align		4
        /*0000*/ 	.word	0x00000000
	.align		4
        /*0004*/ 	.word	0xffffffff
	.align		4
        /*0008*/ 	.word	0x00000000
	.align		4
        /*000c*/ 	.word	0xfffffffe
	.align		4
        /*0010*/ 	.word	0x00000000
	.align		4
        /*0014*/ 	.word	0xfffffffd
	.align		4
        /*0018*/ 	.word	0x00000000
	.align		4
        /*001c*/ 	.word	0xfffffffc


//--------------------- .text.triton_poi_fused__to_copy_arange_clamp_mul_sub_43 --------------------------
	.section	.text.triton_poi_fused__to_copy_arange_clamp_mul_sub_43,"ax",@progbits
	.align	128
        .global         triton_poi_fused__to_copy_arange_clamp_mul_sub_43
        .type           triton_poi_fused__to_copy_arange_clamp_mul_sub_43,@function
        .size           triton_poi_fused__to_copy_arange_clamp_mul_sub_43,(.L_x_1 - triton_poi_fused__to_copy_arange_clamp_mul_sub_43)
        .other          triton_poi_fused__to_copy_arange_clamp_mul_sub_43,@"STO_CUDA_ENTRY STV_DEFAULT"
triton_poi_fused__to_copy_arange_clamp_mul_sub_43:
.text.triton_poi_fused__to_copy_arange_clamp_mul_sub_43:
[----:B------:R-:W0:Y:S02]  /*0000*/  LDC R1, c[0x0][0x28] ;  /* 0x00000a00ff017b82 */ /* 0x000e240000000800 */
[----:B------:R-:W1:Y:S01]  /*0010*/  S2R R6, SR_TID.X ;  /* 0x0000000000067919 */ /* 0x000e620000002100 */
[----:B------:R-:W2:Y:S01]  /*0020*/  LDC.64 R2, c[0x0][0x210] ;  /* 0x00008400ff027b82 */ /* 0x000ea20000000a00 */
[----:B------:R-:W3:Y:S01]  /*0030*/  S2R R5, SR_CTAID.X ;  /* 0x0000000000057919 */ /* 0x000ee20000002500 */
[C---:B-1----:R-:W-:Y:S02]  /*0040*/  LOP3.LUT R0, R6.reuse, 0x3, RZ, 0xc0, !PT ;  /* 0x0000000306007812 */ /* 0x042fe400078ec0ff */
[----:B------:R-:W-:-:S03]  /*0050*/  LOP3.LUT P0, RZ, R6, 0x1c, RZ, 0xc0, !PT ;  /* 0x0000001c06ff7812 */ /* 0x000fc6000780c0ff */
[----:B---3--:R-:W-:-:S04]  /*0060*/  IMAD R5, R5, 0x4, R0 ;  /* 0x0000000405057824 */ /* 0x008fc800078e0200 */
[C---:B--2---:R-:W-:Y:S01]  /*0070*/  IMAD.WIDE R2, R5.reuse, 0x4, R2 ;  /* 0x0000000405027825 */ /* 0x044fe200078e0202 */
[----:B------:R-:W-:Y:S02]  /*0080*/  I2FP.F32.S32 R0, R5 ;  /* 0x0000000500007245 */ /* 0x000fe40000201400 */
[----:B------:R-:W-:-:S03]  /*0090*/  ISETP.LT.AND P0, PT, R5, 0x4, !P0 ;  /* 0x000000040500780c */ /* 0x000fc60004701270 */
[----:B------:R-:W-:-:S05]  /*00a0*/  FMUL R0, R0, 0.3333333432674407959 ;  /* 0x3eaaaaab00007820 */ /* 0x000fca0000400000 */
[----:B------:R-:W-:-:S04]  /*00b0*/  FMNMX R0, RZ, R0, !PT ;  /* 0x00000000ff007209 */ /* 0x000fc80007800000 */
[----:B------:R-:W1:Y:S02]  /*00c0*/  F2I.TRUNC.NTZ R4, R0 ;  /* 0x0000000000047305 */ /* 0x000e64000020f100 */
[----:B-1----:R-:W-:-:S05]  /*00d0*/  I2FP.F32.S32 R7, R4 ;  /* 0x0000000400077245 */ /* 0x002fca0000201400 */
[----:B------:R-:W-:Y:S01]  /*00e0*/  FADD.SAT R7, R0, -R7 ;  /* 0x8000000700077221 */ /* 0x000fe20000002000 */
[----:B------:R-:W-:Y:S06]  /*00f0*/  @!P0 EXIT ;  /* 0x000000000000894d */ /* 0x000fec0003800000 */
[----:B------:R-:W-:Y:S02]  /*0100*/  ULDC.64 UR4, c[0x0][0x208] ;  /* 0x0000820000047ab9 */ /* 0x000fe40000000a00 */
[----:B------:R-:W-:Y:S01]  /*0110*/  STG.E desc[UR4][R2.64], R7 ;  /* 0x0000000702007986 */ /* 0x000fe2000c101904 */
[----:B------:R-:W-:Y:S05]  /*0120*/  EXIT ;  /* 0x000000000000794d */ /* 0x000fea0003800000 */
.L_x_0:
[----:B------:R-:W-:-:S00]  /*0130*/  BRA `(.L_x_0) ;  /* 0xfffffffc00fc7947 */ /* 0x000fc0000383ffff */
[----:B------:R-:W-:-:S00]  /*0140*/  NOP ;  /* 0x0000000000007918 */ /* 0x000fc00000000000 */
        /* <DEDUP_REMOVED lines=11> */
.L_x_1:


//--------------------- .nv.constant0.triton_poi_fused__to_copy_arange_clamp_mul_sub_43 --------------------------
	.section	.nv.constant0.triton_poi_fused__to_copy_arange_clamp_mul_sub_43,"a",@progbits
	.sectionflags	@""
	.align	4
.nv.constant0.triton_poi_fused__to_copy_arange_clamp_mul_sub_43:
	.zero		540
